//
// Generated by NVIDIA NVVM Compiler
//
// Compiler Build ID: CL-36424714
// Cuda compilation tools, release 13.0, V13.0.88
// Based on NVVM 20.0.0
//

.version 9.0
.target sm_100
.address_size 64

	// .globl	_Z9laplacianPfS_S_b
.extern .shared .align 16 .b8 cache[];

.visible .entry _Z9laplacianPfS_S_b(
	.param .u64 .ptr .align 1 _Z9laplacianPfS_S_b_param_0,
	.param .u64 .ptr .align 1 _Z9laplacianPfS_S_b_param_1,
	.param .u64 .ptr .align 1 _Z9laplacianPfS_S_b_param_2,
	.param .u8 _Z9laplacianPfS_S_b_param_3
)
{
	.reg .pred 	%p<13>;
	.reg .b16 	%rs<2>;
	.reg .b32 	%r<32>;
	.reg .b32 	%f<32>;
	.reg .b64 	%rd<23>;

	ld.param.u64 	%rd4, [_Z9laplacianPfS_S_b_param_0];
	ld.param.u64 	%rd5, [_Z9laplacianPfS_S_b_param_1];
	ld.param.u64 	%rd3, [_Z9laplacianPfS_S_b_param_2];
	ld.param.s8 	%rs1, [_Z9laplacianPfS_S_b_param_3];
	cvta.to.global.u64 	%rd1, %rd5;
	cvta.to.global.u64 	%rd2, %rd4;
	mov.u32 	%r1, %ntid.x;
	mov.u32 	%r2, %nctaid.x;
	mul.lo.s32 	%r15, %r1, %r2;
	mov.u32 	%r4, %ntid.y;
	mov.u32 	%r16, %nctaid.y;
	mul.lo.s32 	%r17, %r4, %r16;
	mov.u32 	%r5, %ctaid.x;
	mov.u32 	%r19, %tid.x;
	mad.lo.s32 	%r20, %r1, %r5, %r19;
	mov.u32 	%r6, %ctaid.y;
	mov.u32 	%r22, %tid.y;
	mad.lo.s32 	%r23, %r4, %r6, %r22;
	mad.lo.s32 	%r7, %r22, %r1, %r19;
	mad.lo.s32 	%r8, %r23, %r15, %r20;
	setp.eq.s32 	%p1, %r20, 0;
	add.s32 	%r25, %r15, -1;
	setp.eq.s32 	%p2, %r20, %r25;
	or.pred  	%p3, %p1, %p2;
	setp.eq.s32 	%p4, %r23, 0;
	or.pred  	%p5, %p4, %p3;
	add.s32 	%r26, %r17, -1;
	setp.eq.s32 	%p6, %r23, %r26;
	or.pred  	%p7, %p5, %p6;
	@%p7 bra 	$L__BB0_5;
	sub.s32 	%r9, %r8, %r15;
	setp.eq.s16 	%p8, %rs1, 0;
	@%p8 bra 	$L__BB0_3;
	mul.wide.s32 	%rd6, %r9, 4;
	add.s64 	%rd7, %rd2, %rd6;
	ld.global.f32 	%f10, [%rd7];
	mul.wide.s32 	%rd8, %r15, 4;
	add.s64 	%rd9, %rd7, %rd8;
	ld.global.f32 	%f11, [%rd9+-4];
	ld.global.f32 	%f12, [%rd9+4];
	add.s64 	%rd10, %rd9, %rd8;
	ld.global.f32 	%f13, [%rd10];
	add.f32 	%f14, %f10, %f11;
	add.f32 	%f15, %f14, %f12;
	add.f32 	%f16, %f15, %f13;
	mul.f32 	%f30, %f16, 0f3E800000;
	mul.wide.s32 	%rd11, %r8, 4;
	add.s64 	%rd12, %rd1, %rd11;
	st.global.f32 	[%rd12], %f30;
	ld.global.f32 	%f29, [%rd9];
	bra.uni 	$L__BB0_4;
$L__BB0_3:
	mul.wide.s32 	%rd13, %r9, 4;
	add.s64 	%rd14, %rd1, %rd13;
	ld.global.f32 	%f17, [%rd14];
	mul.wide.s32 	%rd15, %r15, 4;
	add.s64 	%rd16, %rd14, %rd15;
	ld.global.f32 	%f18, [%rd16+-4];
	ld.global.f32 	%f19, [%rd16+4];
	add.s64 	%rd17, %rd16, %rd15;
	ld.global.f32 	%f20, [%rd17];
	add.f32 	%f21, %f17, %f18;
	add.f32 	%f22, %f21, %f19;
	add.f32 	%f23, %f22, %f20;
	mul.f32 	%f29, %f23, 0f3E800000;
	mul.wide.s32 	%rd18, %r8, 4;
	add.s64 	%rd19, %rd2, %rd18;
	st.global.f32 	[%rd19], %f29;
	ld.global.f32 	%f30, [%rd16];
$L__BB0_4:
	sub.f32 	%f31, %f30, %f29;
$L__BB0_5:
	mul.f32 	%f24, %f31, %f31;
	shl.b32 	%r27, %r7, 2;
	mov.u32 	%r28, cache;
	add.s32 	%r10, %r28, %r27;
	st.shared.f32 	[%r10], %f24;
	bar.sync 	0;
	mul.lo.s32 	%r31, %r1, %r4;
	setp.lt.u32 	%p9, %r31, 2;
	@%p9 bra 	$L__BB0_9;
$L__BB0_6:
	shr.u32 	%r13, %r31, 1;
	setp.ge.u32 	%p10, %r7, %r13;
	@%p10 bra 	$L__BB0_8;
	shl.b32 	%r29, %r13, 2;
	add.s32 	%r30, %r10, %r29;
	ld.shared.f32 	%f25, [%r30];
	ld.shared.f32 	%f26, [%r10];
	add.f32 	%f27, %f25, %f26;
	st.shared.f32 	[%r10], %f27;
$L__BB0_8:
	bar.sync 	0;
	setp.gt.u32 	%p11, %r31, 3;
	mov.u32 	%r31, %r13;
	@%p11 bra 	$L__BB0_6;
$L__BB0_9:
	mad.lo.s32 	%r14, %r2, %r6, %r5;
	setp.ne.s32 	%p12, %r7, 0;
	@%p12 bra 	$L__BB0_11;
	ld.shared.f32 	%f28, [cache];
	cvta.to.global.u64 	%rd20, %rd3;
	mul.wide.s32 	%rd21, %r14, 4;
	add.s64 	%rd22, %rd20, %rd21;
	st.global.f32 	[%rd22], %f28;
$L__BB0_11:
	ret;

}


// ===== COMPILED SASS (sm_100) =====

	.target	sm_100

	.elftype	@"ET_EXEC"


//--------------------- .note.nv.tkinfo           --------------------------
	.section	.note.nv.tkinfo,"",@"SHT_NOTE"
	.sectionflags	@"SHF_NOTE_NV_TKINFO"
	.tkinfo
        /*0018*/ 	.word	0x00000002
        /*0030*/ 	.string	""
        /*0030*/ 	.string	"ptxas"
        /*0030*/ 	.string	"Cuda compilation tools, release 13.0, V13.0.88"
        /*0030*/ 	.string	"Build cuda_13.0.r13.0/compiler.36424714_0"
        /*0030*/ 	.string	"-arch sm_100 -m 64 "



//--------------------- .note.nv.cuinfo           --------------------------
	.section	.note.nv.cuinfo,"",@"SHT_NOTE"
	.sectionflags	@"SHF_NOTE_NV_CUINFO"
        /*0018*/ 	.short	0x0002
        /*001a*/ 	.short	0x0064
        /*001c*/ 	.short	0x0082
	.zero		2


//--------------------- .nv.info                  --------------------------
	.section	.nv.info,"",@"SHT_CUDA_INFO"
	.align	4


	//----- nvinfo : EIATTR_REGCOUNT
	.align		4
        /*0000*/ 	.byte	0x04, 0x2f
        /*0002*/ 	.short	(.L_1 - .L_0)
	.align		4
.L_0:
        /*0004*/ 	.word	index@(_Z9laplacianPfS_S_b)
        /*0008*/ 	.word	0x00000019


	//----- nvinfo : EIATTR_FRAME_SIZE
	.align		4
.L_1:
        /*000c*/ 	.byte	0x04, 0x11
        /*000e*/ 	.short	(.L_3 - .L_2)
	.align		4
.L_2:
        /*0010*/ 	.word	index@(_Z9laplacianPfS_S_b)
        /*0014*/ 	.word	0x00000000


	//----- nvinfo : EIATTR_MIN_STACK_SIZE
	.align		4
.L_3:
        /*0018*/ 	.byte	0x04, 0x12
        /*001a*/ 	.short	(.L_5 - .L_4)
	.align		4
.L_4:
        /*001c*/ 	.word	index@(_Z9laplacianPfS_S_b)
        /*0020*/ 	.word	0x00000000
.L_5:


//--------------------- .nv.compat                --------------------------
	.section	.nv.compat,"",@"SHT_CUDA_COMPAT_INFO"
	.align	4
        /*0000*/ 	.byte	0x02, 0x09, 0x00, 0x00, 0x02, 0x02, 0x01, 0x00, 0x02, 0x05, 0x05, 0x00, 0x03, 0x07, 0x01, 0x01
        /*0010*/ 	.byte	0x02, 0x03, 0x00, 0x00, 0x02, 0x06, 0x01, 0x00, 0x04, 0x0b, 0x08, 0x00, 0x09, 0x00, 0x00, 0x00
        /*0020*/ 	.byte	0x00, 0x00, 0x00, 0x00


//--------------------- .nv.info._Z9laplacianPfS_S_b --------------------------
	.section	.nv.info._Z9laplacianPfS_S_b,"",@"SHT_CUDA_INFO"
	.sectionflags	@""
	.align	4


	//----- nvinfo : EIATTR_CUDA_API_VERSION
	.align		4
        /*0000*/ 	.byte	0x04, 0x37
        /*0002*/ 	.short	(.L_7 - .L_6)
.L_6:
        /*0004*/ 	.word	0x00000082


	//----- nvinfo : EIATTR_KPARAM_INFO
	.align		4
.L_7:
        /*0008*/ 	.byte	0x04, 0x17
        /*000a*/ 	.short	(.L_9 - .L_8)
.L_8:
        /*000c*/ 	.word	0x00000000
        /*0010*/ 	.short	0x0003
        /*0012*/ 	.short	0x0018
        /*0014*/ 	.byte	0x00, 0xf0, 0x05, 0x00


	//----- nvinfo : EIATTR_KPARAM_INFO
	.align		4
.L_9:
        /*0018*/ 	.byte	0x04, 0x17
        /*001a*/ 	.short	(.L_11 - .L_10)
.L_10:
        /*001c*/ 	.word	0x00000000
        /*0020*/ 	.short	0x0002
        /*0022*/ 	.short	0x0010
        /*0024*/ 	.byte	0x00, 0xf5, 0x21, 0x00


	//----- nvinfo : EIATTR_KPARAM_INFO
	.align		4
.L_11:
        /*0028*/ 	.byte	0x04, 0x17
        /*002a*/ 	.short	(.L_13 - .L_12)
.L_12:
        /*002c*/ 	.word	0x00000000
        /*0030*/ 	.short	0x0001
        /*0032*/ 	.short	0x0008
        /*0034*/ 	.byte	0x00, 0xf5, 0x21, 0x00


	//----- nvinfo : EIATTR_KPARAM_INFO
	.align		4
.L_13:
        /*0038*/ 	.byte	0x04, 0x17
        /*003a*/ 	.short	(.L_15 - .L_14)
.L_14:
        /*003c*/ 	.word	0x00000000
        /*0040*/ 	.short	0x0000
        /*0042*/ 	.short	0x0000
        /*0044*/ 	.byte	0x00, 0xf5, 0x21, 0x00


	//----- nvinfo : EIATTR_SPARSE_MMA_MASK
	.align		4
.L_15:
        /*0048*/ 	.byte	0x03, 0x50
        /*004a*/ 	.short	0x0000


	//----- nvinfo : EIATTR_MAXREG_COUNT
	.align		4
        /*004c*/ 	.byte	0x03, 0x1b
        /*004e*/ 	.short	0x00ff


	//----- nvinfo : EIATTR_NUM_BARRIERS
	.align		4
        /*0050*/ 	.byte	0x02, 0x4c
        /*0052*/ 	.byte	0x01
	.zero		1


	//----- nvinfo : EIATTR_MERCURY_ISA_VERSION
	.align		4
        /*0054*/ 	.byte	0x03, 0x5f
        /*0056*/ 	.short	0x0101


	//----- nvinfo : EIATTR_VRC_CTA_INIT_COUNT
	.align		4
        /*0058*/ 	.byte	0x02, 0x4a
	.zero		1
	.zero		1


	//----- nvinfo : EIATTR_EXIT_INSTR_OFFSETS
	.align		4
        /*005c*/ 	.byte	0x04, 0x1c
        /*005e*/ 	.short	(.L_17 - .L_16)


	//   ....[0]....
.L_16:
        /*0060*/ 	.word	0x00000520


	//   ....[1]....
        /*0064*/ 	.word	0x000005b0


	//----- nvinfo : EIATTR_CRS_STACK_SIZE
	.align		4
.L_17:
        /*0068*/ 	.byte	0x04, 0x1e
        /*006a*/ 	.short	(.L_19 - .L_18)
.L_18:
        /*006c*/ 	.word	0x00000000


	//----- nvinfo : EIATTR_CBANK_PARAM_SIZE
	.align		4
.L_19:
        /*0070*/ 	.byte	0x03, 0x19
        /*0072*/ 	.short	0x0019


	//----- nvinfo : EIATTR_PARAM_CBANK
	.align		4
        /*0074*/ 	.byte	0x04, 0x0a
        /*0076*/ 	.short	(.L_21 - .L_20)
	.align		4
.L_20:
        /*0078*/ 	.word	index@(.nv.constant0._Z9laplacianPfS_S_b)
        /*007c*/ 	.short	0x0380
        /*007e*/ 	.short	0x0019


	//----- nvinfo : EIATTR_SW_WAR
	.align		4
.L_21:
        /*0080*/ 	.byte	0x04, 0x36
        /*0082*/ 	.short	(.L_23 - .L_22)
.L_22:
        /*0084*/ 	.word	0x00000008
.L_23:


//--------------------- .nv.callgraph             --------------------------
	.section	.nv.callgraph,"",@"SHT_CUDA_CALLGRAPH"
	.align	4
	.sectionentsize	8
	.align		4
        /*0000*/ 	.word	0x00000000
	.align		4
        /*0004*/ 	.word	0xffffffff
	.align		4
        /*0008*/ 	.word	0x00000000
	.align		4
        /*000c*/ 	.word	0xfffffffe
	.align		4
        /*0010*/ 	.word	0x00000000
	.align		4
        /*0014*/ 	.word	0xfffffffd
	.align		4
        /*0018*/ 	.word	0x00000000
	.align		4
        /*001c*/ 	.word	0xfffffffc


//--------------------- .text._Z9laplacianPfS_S_b --------------------------
	.section	.text._Z9laplacianPfS_S_b,"ax",@progbits
	.align	128
        .global         _Z9laplacianPfS_S_b
        .type           _Z9laplacianPfS_S_b,@function
        .size           _Z9laplacianPfS_S_b,(.L_x_5 - _Z9laplacianPfS_S_b)
        .other          _Z9laplacianPfS_S_b,@"STO_CUDA_ENTRY STV_DEFAULT"
_Z9laplacianPfS_S_b:
.text._Z9laplacianPfS_S_b:
[----:B------:R-:W-:Y:S01]  /*0000*/  LDC R1, c[0x0][0x37c] ;  /* 0x0000df00ff017b82 */ /* 0x000fe20000000800 */
[----:B------:R-:W0:Y:S01]  /*0010*/  S2R R8, SR_CTAID.X ;  /* 0x0000000000087919 */ /* 0x000e220000002500 */
[----:B------:R-:W1:Y:S06]  /*0020*/  LDCU UR6, c[0x0][0x360] ;  /* 0x00006c00ff0677ac */ /* 0x000e6c0008000800 */
[----:B------:R-:W1:Y:S01]  /*0030*/  LDC R0, c[0x0][0x370] ;  /* 0x0000dc00ff007b82 */ /* 0x000e620000000800 */
[----:B------:R-:W-:Y:S01]  /*0040*/  BSSY.RECONVERGENT B0, `(.L_x_0) ;  /* 0x0000035000007945 */ /* 0x000fe20003800200 */
[----:B------:R-:W0:Y:S01]  /*0050*/  S2R R11, SR_TID.X ;  /* 0x00000000000b7919 */ /* 0x000e220000002100 */
[----:B------:R-:W2:Y:S01]  /*0060*/  LDCU UR7, c[0x0][0x364] ;  /* 0x00006c80ff0777ac */ /* 0x000ea20008000800 */
[----:B------:R-:W3:Y:S01]  /*0070*/  S2R R10, SR_TID.Y ;  /* 0x00000000000a7919 */ /* 0x000ee20000002200 */
[----:B------:R-:W2:Y:S01]  /*0080*/  LDCU UR4, c[0x0][0x374] ;  /* 0x00006e80ff0477ac */ /* 0x000ea20008000800 */
[----:B------:R-:W3:Y:S01]  /*0090*/  S2R R9, SR_CTAID.Y ;  /* 0x0000000000097919 */ /* 0x000ee20000002600 */
[----:B------:R-:W4:Y:S01]  /*00a0*/  LDCU.64 UR8, c[0x0][0x358] ;  /* 0x00006b00ff0877ac */ /* 0x000f220008000a00 */
[----:B-1----:R-:W-:Y:S01]  /*00b0*/  IMAD R13, R0, UR6, RZ ;  /* 0x00000006000d7c24 */ /* 0x002fe2000f8e02ff */
[----:B--2---:R-:W-:-:S04]  /*00c0*/  UIMAD UR4, UR7, UR4, -0x1 ;  /* 0xffffffff070474a4 */ /* 0x004fc8000f8e0204 */
[----:B------:R-:W-:Y:S01]  /*00d0*/  IADD3 R3, PT, PT, R13, -0x1, RZ ;  /* 0xffffffff0d037810 */ /* 0x000fe20007ffe0ff */
[----:B0-----:R-:W-:-:S05]  /*00e0*/  IMAD R12, R8, UR6, R11 ;  /* 0x00000006080c7c24 */ /* 0x001fca000f8e020b */
[----:B------:R-:W-:Y:S01]  /*00f0*/  ISETP.NE.AND P0, PT, R12, R3, PT ;  /* 0x000000030c00720c */ /* 0x000fe20003f05270 */
[----:B---3--:R-:W-:-:S03]  /*0100*/  IMAD R2, R9, UR7, R10 ;  /* 0x0000000709027c24 */ /* 0x008fc6000f8e020a */
[----:B------:R-:W-:Y:S01]  /*0110*/  ISETP.EQ.OR P0, PT, R12, RZ, !P0 ;  /* 0x000000ff0c00720c */ /* 0x000fe20004702670 */
[----:B------:R-:W-:-:S03]  /*0120*/  IMAD R12, R13, R2, R12 ;  /* 0x000000020d0c7224 */ /* 0x000fc600078e020c */
[----:B------:R-:W-:-:S04]  /*0130*/  ISETP.EQ.OR P0, PT, R2, RZ, P0 ;  /* 0x000000ff0200720c */ /* 0x000fc80000702670 */
[----:B------:R-:W-:-:S13]  /*0140*/  ISETP.EQ.OR P0, PT, R2, UR4, P0 ;  /* 0x0000000402007c0c */ /* 0x000fda0008702670 */
[----:B----4-:R-:W-:Y:S05]  /*0150*/  @P0 BRA `(.L_x_1) ;  /* 0x00000000008c0947 */ /* 0x010fea0003800000 */
[----:B------:R-:W0:Y:S01]  /*0160*/  LDCU.U8 UR4, c[0x0][0x398] ;  /* 0x00007300ff0477ac */ /* 0x000e220008000000 */
[----:B------:R-:W1:Y:S01]  /*0170*/  LDC.64 R2, c[0x0][0x380] ;  /* 0x0000e000ff027b82 */ /* 0x000e620000000a00 */
[----:B------:R-:W-:-:S07]  /*0180*/  IADD3 R15, PT, PT, -R13, R12, RZ ;  /* 0x0000000c0d0f7210 */ /* 0x000fce0007ffe1ff */
[----:B------:R-:W2:Y:S01]  /*0190*/  LDC.64 R6, c[0x0][0x388] ;  /* 0x0000e200ff067b82 */ /* 0x000ea20000000a00 */
[----:B0-----:R-:W-:-:S06]  /*01a0*/  UPRMT UR4, UR4, 0x8880, URZ ;  /* 0x0000888004047896 */ /* 0x001fcc00080000ff */
[----:B------:R-:W-:-:S13]  /*01b0*/  ISETP.NE.AND P0, PT, RZ, UR4, PT ;  /* 0x00000004ff007c0c */ /* 0x000fda000bf05270 */
[----:B-1----:R-:W-:-:S04]  /*01c0*/  @P0 IMAD.WIDE R16, R15, 0x4, R2 ;  /* 0x000000040f100825 */ /* 0x002fc800078e0202 */
[C---:B------:R-:W-:Y:S02]  /*01d0*/  @P0 IMAD.WIDE R4, R13.reuse, 0x4, R16 ;  /* 0x000000040d040825 */ /* 0x040fe400078e0210 */
[----:B------:R-:W3:Y:S04]  /*01e0*/  @P0 LDG.E R16, desc[UR8][R16.64] ;  /* 0x0000000810100981 */ /* 0x000ee8000c1e1900 */
[----:B------:R-:W3:Y:S01]  /*01f0*/  @P0 LDG.E R21, desc[UR8][R4.64+-0x4] ;  /* 0xfffffc0804150981 */ /* 0x000ee2000c1e1900 */
[----:B------:R-:W-:-:S03]  /*0200*/  @P0 IMAD.WIDE R18, R13, 0x4, R4 ;  /* 0x000000040d120825 */ /* 0x000fc600078e0204 */
[----:B------:R-:W4:Y:S04]  /*0210*/  @P0 LDG.E R14, desc[UR8][R4.64+0x4] ;  /* 0x00000408040e0981 */ /* 0x000f28000c1e1900 */
[----:B------:R-:W5:Y:S01]  /*0220*/  @P0 LDG.E R18, desc[UR8][R18.64] ;  /* 0x0000000812120981 */ /* 0x000f62000c1e1900 */
[----:B---3--:R-:W-:-:S04]  /*0230*/  @P0 FADD R21, R16, R21 ;  /* 0x0000001510150221 */ /* 0x008fc80000000000 */
[----:B----4-:R-:W-:Y:S01]  /*0240*/  @P0 FADD R21, R14, R21 ;  /* 0x000000150e150221 */ /* 0x010fe20000000000 */
[----:B--2---:R-:W-:-:S04]  /*0250*/  @!P0 IMAD.WIDE R14, R15, 0x4, R6 ;  /* 0x000000040f0e8825 */ /* 0x004fc800078e0206 */
[----:B-----5:R-:W-:Y:S01]  /*0260*/  @P0 FADD R22, R18, R21 ;  /* 0x0000001512160221 */ /* 0x020fe20000000000 */
[----:B------:R-:W-:-:S04]  /*0270*/  @P0 IMAD.WIDE R20, R12, 0x4, R6 ;  /* 0x000000040c140825 */ /* 0x000fc800078e0206 */
[----:B------:R-:W-:Y:S01]  /*0280*/  @P0 FMUL R16, R22, 0.25 ;  /* 0x3e80000016100820 */ /* 0x000fe20000400000 */
[----:B------:R-:W-:-:S04]  /*0290*/  @!P0 IMAD.WIDE R6, R13, 0x4, R14 ;  /* 0x000000040d068825 */ /* 0x000fc800078e020e */
[----:B------:R0:W-:Y:S01]  /*02a0*/  @P0 STG.E desc[UR8][R20.64], R16 ;  /* 0x0000001014000986 */ /* 0x0001e2000c101908 */
[----:B------:R-:W-:-:S03]  /*02b0*/  @!P0 IMAD.WIDE R18, R13, 0x4, R6 ;  /* 0x000000040d128825 */ /* 0x000fc600078e0206 */
[----:B------:R-:W2:Y:S04]  /*02c0*/  @!P0 LDG.E R14, desc[UR8][R14.64] ;  /* 0x000000080e0e8981 */ /* 0x000ea8000c1e1900 */
[----:B------:R-:W2:Y:S04]  /*02d0*/  @!P0 LDG.E R17, desc[UR8][R6.64+-0x4] ;  /* 0xfffffc0806118981 */ /* 0x000ea8000c1e1900 */
[----:B------:R-:W3:Y:S04]  /*02e0*/  @!P0 LDG.E R22, desc[UR8][R6.64+0x4] ;  /* 0x0000040806168981 */ /* 0x000ee8000c1e1900 */
[----:B------:R-:W4:Y:S04]  /*02f0*/  @!P0 LDG.E R18, desc[UR8][R18.64] ;  /* 0x0000000812128981 */ /* 0x000f28000c1e1900 */
[----:B------:R-:W0:Y:S01]  /*0300*/  @P0 LDG.E R13, desc[UR8][R4.64] ;  /* 0x00000008040d0981 */ /* 0x000e22000c1e1900 */
[----:B------:R-:W-:-:S04]  /*0310*/  @!P0 IMAD.WIDE R2, R12, 0x4, R2 ;  /* 0x000000040c028825 */ /* 0x000fc800078e0202 */
[----:B--2---:R-:W-:-:S04]  /*0320*/  @!P0 FADD R17, R14, R17 ;  /* 0x000000110e118221 */ /* 0x004fc80000000000 */
[----:B---3--:R-:W-:-:S04]  /*0330*/  @!P0 FADD R17, R22, R17 ;  /* 0x0000001116118221 */ /* 0x008fc80000000000 */
[----:B----4-:R-:W-:-:S04]  /*0340*/  @!P0 FADD R17, R18, R17 ;  /* 0x0000001112118221 */ /* 0x010fc80000000000 */
[----:B------:R-:W-:-:S05]  /*0350*/  @!P0 FMUL R13, R17, 0.25 ;  /* 0x3e800000110d8820 */ /* 0x000fca0000400000 */
[----:B------:R1:W-:Y:S04]  /*0360*/  @!P0 STG.E desc[UR8][R2.64], R13 ;  /* 0x0000000d02008986 */ /* 0x0003e8000c101908 */
[----:B------:R-:W0:Y:S02]  /*0370*/  @!P0 LDG.E R16, desc[UR8][R6.64] ;  /* 0x0000000806108981 */ /* 0x000e24000c1e1900 */
[----:B01----:R-:W-:-:S07]  /*0380*/  FADD R16, -R13, R16 ;  /* 0x000000100d107221 */ /* 0x003fce0000000100 */
.L_x_1:
[----:B------:R-:W-:Y:S05]  /*0390*/  BSYNC.RECONVERGENT B0 ;  /* 0x0000000000007941 */ /* 0x000fea0003800200 */
.L_x_0:
[----:B------:R-:W0:Y:S01]  /*03a0*/  S2UR UR5, SR_CgaCtaId ;  /* 0x00000000000579c3 */ /* 0x000e220000008800 */
[----:B------:R-:W-:Y:S01]  /*03b0*/  UMOV UR4, 0x400 ;  /* 0x0000040000047882 */ /* 0x000fe20000000000 */
[----:B------:R-:W-:Y:S02]  /*03c0*/  IMAD R10, R10, UR6, R11 ;  /* 0x000000060a0a7c24 */ /* 0x000fe4000f8e020b */
[----:B------:R-:W-:-:S03]  /*03d0*/  FMUL R2, R16, R16 ;  /* 0x0000001010027220 */ /* 0x000fc60000400000 */
[----:B------:R-:W-:Y:S01]  /*03e0*/  ISETP.NE.AND P0, PT, R10, RZ, PT ;  /* 0x000000ff0a00720c */ /* 0x000fe20003f05270 */
[----:B0-----:R-:W-:Y:S02]  /*03f0*/  ULEA UR4, UR5, UR4, 0x18 ;  /* 0x0000000405047291 */ /* 0x001fe4000f8ec0ff */
[----:B------:R-:W-:-:S04]  /*0400*/  UIMAD UR5, UR6, UR7, URZ ;  /* 0x00000007060572a4 */ /* 0x000fc8000f8e02ff */
[----:B------:R-:W-:Y:S01]  /*0410*/  LEA R3, R10, UR4, 0x2 ;  /* 0x000000040a037c11 */ /* 0x000fe2000f8e10ff */
[----:B------:R-:W-:-:S04]  /*0420*/  UISETP.GE.U32.AND UP0, UPT, UR5, 0x2, UPT ;  /* 0x000000020500788c */ /* 0x000fc8000bf06070 */
[----:B------:R0:W-:Y:S01]  /*0430*/  STS [R3], R2 ;  /* 0x0000000203007388 */ /* 0x0001e20000000800 */
[----:B------:R-:W-:Y:S06]  /*0440*/  BAR.SYNC.DEFER_BLOCKING 0x0 ;  /* 0x0000000000007b1d */ /* 0x000fec0000010000 */
[----:B------:R-:W-:Y:S05]  /*0450*/  BRA.U !UP0, `(.L_x_2) ;  /* 0x0000000108307547 */ /* 0x000fea000b800000 */
[----:B0-----:R-:W-:-:S07]  /*0460*/  MOV R2, UR5 ;  /* 0x0000000500027c02 */ /* 0x001fce0008000f00 */
.L_x_3:
[----:B------:R-:W-:-:S04]  /*0470*/  SHF.R.U32.HI R7, RZ, 0x1, R2 ;  /* 0x00000001ff077819 */ /* 0x000fc80000011602 */
[----:B------:R-:W-:-:S13]  /*0480*/  ISETP.GE.U32.AND P1, PT, R10, R7, PT ;  /* 0x000000070a00720c */ /* 0x000fda0003f26070 */
[----:B------:R-:W-:Y:S01]  /*0490*/  @!P1 LEA R4, R7, R3, 0x2 ;  /* 0x0000000307049211 */ /* 0x000fe200078e10ff */
[----:B------:R-:W-:Y:S05]  /*04a0*/  @!P1 LDS R5, [R3] ;  /* 0x0000000003059984 */ /* 0x000fea0000000800 */
[----:B------:R-:W0:Y:S02]  /*04b0*/  @!P1 LDS R4, [R4] ;  /* 0x0000000004049984 */ /* 0x000e240000000800 */
[----:B0-----:R-:W-:-:S05]  /*04c0*/  @!P1 FADD R6, R4, R5 ;  /* 0x0000000504069221 */ /* 0x001fca0000000000 */
[----:B------:R1:W-:Y:S01]  /*04d0*/  @!P1 STS [R3], R6 ;  /* 0x0000000603009388 */ /* 0x0003e20000000800 */
[----:B------:R-:W-:Y:S01]  /*04e0*/  BAR.SYNC.DEFER_BLOCKING 0x0 ;  /* 0x0000000000007b1d */ /* 0x000fe20000010000 */
[----:B------:R-:W-:Y:S02]  /*04f0*/  ISETP.GT.U32.AND P1, PT, R2, 0x3, PT ;  /* 0x000000030200780c */ /* 0x000fe40003f24070 */
[----:B------:R-:W-:-:S11]  /*0500*/  MOV R2, R7 ;  /* 0x0000000700027202 */ /* 0x000fd60000000f00 */
[----:B-1----:R-:W-:Y:S05]  /*0510*/  @P1 BRA `(.L_x_3) ;  /* 0xfffffffc00d41947 */ /* 0x002fea000383ffff */
.L_x_2:
[----:B------:R-:W-:Y:S05]  /*0520*/  @P0 EXIT ;  /* 0x000000000000094d */ /* 0x000fea0003800000 */
[----:B------:R-:W1:Y:S01]  /*0530*/  S2UR UR5, SR_CgaCtaId ;  /* 0x00000000000579c3 */ /* 0x000e620000008800 */
[----:B------:R-:W-:Y:S01]  /*0540*/  UMOV UR4, 0x400 ;  /* 0x0000040000047882 */ /* 0x000fe20000000000 */
[----:B------:R-:W-:-:S06]  /*0550*/  IMAD R9, R0, R9, R8 ;  /* 0x0000000900097224 */ /* 0x000fcc00078e0208 */
[----:B0-----:R-:W0:Y:S01]  /*0560*/  LDC.64 R2, c[0x0][0x390] ;  /* 0x0000e400ff027b82 */ /* 0x001e220000000a00 */
[----:B-1----:R-:W-:Y:S01]  /*0570*/  ULEA UR4, UR5, UR4, 0x18 ;  /* 0x0000000405047291 */ /* 0x002fe2000f8ec0ff */
[----:B0-----:R-:W-:-:S08]  /*0580*/  IMAD.WIDE R2, R9, 0x4, R2 ;  /* 0x0000000409027825 */ /* 0x001fd000078e0202 */
[----:B------:R-:W0:Y:S04]  /*0590*/  LDS R5, [UR4] ;  /* 0x00000004ff057984 */ /* 0x000e280008000800 */
[----:B0-----:R-:W-:Y:S01]  /*05a0*/  STG.E desc[UR8][R2.64], R5 ;  /* 0x0000000502007986 */ /* 0x001fe2000c101908 */
[----:B------:R-:W-:Y:S05]  /*05b0*/  EXIT ;  /* 0x000000000000794d */ /* 0x000fea0003800000 */
.L_x_4:
[----:B------:R-:W-:-:S00]  /*05c0*/  BRA `(.L_x_4) ;  /* 0xfffffffc00fc7947 */ /* 0x000fc0000383ffff */
[----:B------:R-:W-:-:S00]  /*05d0*/  NOP ;  /* 0x0000000000007918 */ /* 0x000fc00000000000 */
        /* <DEDUP_REMOVED lines=10> */
.L_x_5:


//--------------------- .nv.shared._Z9laplacianPfS_S_b --------------------------
	.section	.nv.shared._Z9laplacianPfS_S_b,"aw",@nobits
	.sectionflags	@""
	.align	16
	.zero		1024


//--------------------- .nv.shared.reserved.0     --------------------------
	.section	.nv.shared.reserved.0,"aw",@nobits
	.weak		__nv_reservedSMEM_offset_0_alias
	.size		__nv_reservedSMEM_offset_0_alias, 0, 64
	.other		__nv_reservedSMEM_offset_0_alias,@"STO_CUDA_RESERVED_SHARED STV_DEFAULT"
__nv_reservedSMEM_offset_0_alias:
	.zero		0
	.zero		64


//--------------------- .nv.constant0._Z9laplacianPfS_S_b --------------------------
	.section	.nv.constant0._Z9laplacianPfS_S_b,"a",@progbits
	.sectionflags	@""
	.align	4
.nv.constant0._Z9laplacianPfS_S_b:
	.zero		921


//--------------------- SYMBOLS --------------------------

	.type		.nv.reservedSmem.offset0,@object
	.size		.nv.reservedSmem.offset0,0x4
	.type		.nv.reservedSmem.cap,@object
	.size		.nv.reservedSmem.cap,0x4
